//
// Generated by NVIDIA NVVM Compiler
//
// Compiler Build ID: CL-36424714
// Cuda compilation tools, release 13.0, V13.0.88
// Based on NVVM 20.0.0
//

.version 9.0
.target sm_100
.address_size 64

	// .globl	_Z12modifyMatrixPii

.visible .entry _Z12modifyMatrixPii(
	.param .u64 .ptr .align 1 _Z12modifyMatrixPii_param_0,
	.param .u32 _Z12modifyMatrixPii_param_1
)
{
	.reg .pred 	%p<10>;
	.reg .b32 	%r<67>;
	.reg .b64 	%rd<9>;

	ld.param.u64 	%rd4, [_Z12modifyMatrixPii_param_0];
	ld.param.u32 	%r30, [_Z12modifyMatrixPii_param_1];
	cvta.to.global.u64 	%rd1, %rd4;
	mov.u32 	%r1, %ctaid.x;
	mov.u32 	%r2, %tid.x;
	setp.ne.s32 	%p1, %r1, %r2;
	@%p1 bra 	$L__BB0_2;
	mad.lo.s32 	%r52, %r30, %r1, %r1;
	mul.wide.s32 	%rd7, %r52, 4;
	add.s64 	%rd8, %rd1, %rd7;
	mov.b32 	%r53, 0;
	st.global.u32 	[%rd8], %r53;
	bra.uni 	$L__BB0_16;
$L__BB0_2:
	setp.le.u32 	%p2, %r2, %r1;
	@%p2 bra 	$L__BB0_12;
	mad.lo.s32 	%r41, %r30, %r1, %r2;
	mul.wide.s32 	%rd6, %r41, 4;
	add.s64 	%rd2, %rd1, %rd6;
	ld.global.u32 	%r3, [%rd2];
	setp.lt.s32 	%p5, %r3, 1;
	mov.b32 	%r63, 1;
	@%p5 bra 	$L__BB0_11;
	and.b32  	%r4, %r3, 3;
	setp.lt.u32 	%p6, %r3, 4;
	mov.b32 	%r61, 1;
	mov.u32 	%r63, %r61;
	@%p6 bra 	$L__BB0_8;
	and.b32  	%r46, %r3, 2147483644;
	neg.s32 	%r54, %r46;
	mov.b32 	%r63, 1;
	mov.b32 	%r55, 2;
$L__BB0_6:
	add.s32 	%r47, %r55, -1;
	mul.lo.s32 	%r48, %r47, %r63;
	add.s32 	%r49, %r55, 2;
	mul.lo.s32 	%r50, %r55, %r48;
	mad.lo.s32 	%r51, %r50, %r55, %r50;
	mul.lo.s32 	%r63, %r49, %r51;
	add.s32 	%r55, %r55, 4;
	add.s32 	%r54, %r54, 4;
	setp.ne.s32 	%p7, %r54, 0;
	@%p7 bra 	$L__BB0_6;
	add.s32 	%r61, %r55, -1;
$L__BB0_8:
	setp.eq.s32 	%p8, %r4, 0;
	@%p8 bra 	$L__BB0_11;
	neg.s32 	%r60, %r4;
$L__BB0_10:
	.pragma "nounroll";
	mul.lo.s32 	%r63, %r61, %r63;
	add.s32 	%r61, %r61, 1;
	add.s32 	%r60, %r60, 1;
	setp.ne.s32 	%p9, %r60, 0;
	@%p9 bra 	$L__BB0_10;
$L__BB0_11:
	st.global.u32 	[%rd2], %r63;
	bra.uni 	$L__BB0_16;
$L__BB0_12:
	mad.lo.s32 	%r32, %r30, %r1, %r2;
	mul.wide.s32 	%rd5, %r32, 4;
	add.s64 	%rd3, %rd1, %rd5;
	ld.global.u32 	%r65, [%rd3];
	setp.eq.s32 	%p3, %r65, 0;
	mov.b32 	%r66, 0;
	@%p3 bra 	$L__BB0_15;
	mov.b32 	%r66, 0;
$L__BB0_14:
	mul.hi.s32 	%r34, %r65, 1717986919;
	shr.u32 	%r35, %r34, 31;
	shr.s32 	%r36, %r34, 2;
	add.s32 	%r28, %r36, %r35;
	mul.lo.s32 	%r37, %r28, 10;
	sub.s32 	%r38, %r65, %r37;
	add.s32 	%r66, %r66, %r38;
	add.s32 	%r39, %r65, 9;
	setp.gt.u32 	%p4, %r39, 18;
	mov.u32 	%r65, %r28;
	@%p4 bra 	$L__BB0_14;
$L__BB0_15:
	st.global.u32 	[%rd3], %r66;
$L__BB0_16:
	ret;

}


// ===== COMPILED SASS (sm_100) =====

	.target	sm_100

	.elftype	@"ET_EXEC"


//--------------------- .note.nv.tkinfo           --------------------------
	.section	.note.nv.tkinfo,"",@"SHT_NOTE"
	.sectionflags	@"SHF_NOTE_NV_TKINFO"
	.tkinfo
        /*0018*/ 	.word	0x00000002
        /*0030*/ 	.string	""
        /*0030*/ 	.string	"ptxas"
        /*0030*/ 	.string	"Cuda compilation tools, release 13.0, V13.0.88"
        /*0030*/ 	.string	"Build cuda_13.0.r13.0/compiler.36424714_0"
        /*0030*/ 	.string	"-arch sm_100 -m 64 "



//--------------------- .note.nv.cuinfo           --------------------------
	.section	.note.nv.cuinfo,"",@"SHT_NOTE"
	.sectionflags	@"SHF_NOTE_NV_CUINFO"
        /*0018*/ 	.short	0x0002
        /*001a*/ 	.short	0x0064
        /*001c*/ 	.short	0x0082
	.zero		2


//--------------------- .nv.info                  --------------------------
	.section	.nv.info,"",@"SHT_CUDA_INFO"
	.align	4


	//----- nvinfo : EIATTR_REGCOUNT
	.align		4
        /*0000*/ 	.byte	0x04, 0x2f
        /*0002*/ 	.short	(.L_1 - .L_0)
	.align		4
.L_0:
        /*0004*/ 	.word	index@(_Z12modifyMatrixPii)
        /*0008*/ 	.word	0x0000000c


	//----- nvinfo : EIATTR_FRAME_SIZE
	.align		4
.L_1:
        /*000c*/ 	.byte	0x04, 0x11
        /*000e*/ 	.short	(.L_3 - .L_2)
	.align		4
.L_2:
        /*0010*/ 	.word	index@(_Z12modifyMatrixPii)
        /*0014*/ 	.word	0x00000000


	//----- nvinfo : EIATTR_MIN_STACK_SIZE
	.align		4
.L_3:
        /*0018*/ 	.byte	0x04, 0x12
        /*001a*/ 	.short	(.L_5 - .L_4)
	.align		4
.L_4:
        /*001c*/ 	.word	index@(_Z12modifyMatrixPii)
        /*0020*/ 	.word	0x00000000
.L_5:


//--------------------- .nv.compat                --------------------------
	.section	.nv.compat,"",@"SHT_CUDA_COMPAT_INFO"
	.align	4
        /*0000*/ 	.byte	0x02, 0x09, 0x00, 0x00, 0x02, 0x02, 0x01, 0x00, 0x02, 0x05, 0x05, 0x00, 0x03, 0x07, 0x01, 0x01
        /*0010*/ 	.byte	0x02, 0x03, 0x00, 0x00, 0x02, 0x06, 0x01, 0x00, 0x04, 0x0b, 0x08, 0x00, 0x09, 0x00, 0x00, 0x00
        /*0020*/ 	.byte	0x00, 0x00, 0x00, 0x00


//--------------------- .nv.info._Z12modifyMatrixPii --------------------------
	.section	.nv.info._Z12modifyMatrixPii,"",@"SHT_CUDA_INFO"
	.sectionflags	@""
	.align	4


	//----- nvinfo : EIATTR_CUDA_API_VERSION
	.align		4
        /*0000*/ 	.byte	0x04, 0x37
        /*0002*/ 	.short	(.L_7 - .L_6)
.L_6:
        /*0004*/ 	.word	0x00000082


	//----- nvinfo : EIATTR_KPARAM_INFO
	.align		4
.L_7:
        /*0008*/ 	.byte	0x04, 0x17
        /*000a*/ 	.short	(.L_9 - .L_8)
.L_8:
        /*000c*/ 	.word	0x00000000
        /*0010*/ 	.short	0x0001
        /*0012*/ 	.short	0x0008
        /*0014*/ 	.byte	0x00, 0xf0, 0x11, 0x00


	//----- nvinfo : EIATTR_KPARAM_INFO
	.align		4
.L_9:
        /*0018*/ 	.byte	0x04, 0x17
        /*001a*/ 	.short	(.L_11 - .L_10)
.L_10:
        /*001c*/ 	.word	0x00000000
        /*0020*/ 	.short	0x0000
        /*0022*/ 	.short	0x0000
        /*0024*/ 	.byte	0x00, 0xf5, 0x21, 0x00


	//----- nvinfo : EIATTR_SPARSE_MMA_MASK
	.align		4
.L_11:
        /*0028*/ 	.byte	0x03, 0x50
        /*002a*/ 	.short	0x0000


	//----- nvinfo : EIATTR_MAXREG_COUNT
	.align		4
        /*002c*/ 	.byte	0x03, 0x1b
        /*002e*/ 	.short	0x00ff


	//----- nvinfo : EIATTR_MERCURY_ISA_VERSION
	.align		4
        /*0030*/ 	.byte	0x03, 0x5f
        /*0032*/ 	.short	0x0101


	//----- nvinfo : EIATTR_VRC_CTA_INIT_COUNT
	.align		4
        /*0034*/ 	.byte	0x02, 0x4a
	.zero		1
	.zero		1


	//----- nvinfo : EIATTR_EXIT_INSTR_OFFSETS
	.align		4
        /*0038*/ 	.byte	0x04, 0x1c
        /*003a*/ 	.short	(.L_13 - .L_12)


	//   ....[0]....
.L_12:
        /*003c*/ 	.word	0x000000a0


	//   ....[1]....
        /*0040*/ 	.word	0x00000770


	//   ....[2]....
        /*0044*/ 	.word	0x000008d0


	//----- nvinfo : EIATTR_CRS_STACK_SIZE
	.align		4
.L_13:
        /*0048*/ 	.byte	0x04, 0x1e
        /*004a*/ 	.short	(.L_15 - .L_14)
.L_14:
        /*004c*/ 	.word	0x00000000


	//----- nvinfo : EIATTR_CBANK_PARAM_SIZE
	.align		4
.L_15:
        /*0050*/ 	.byte	0x03, 0x19
        /*0052*/ 	.short	0x000c


	//----- nvinfo : EIATTR_PARAM_CBANK
	.align		4
        /*0054*/ 	.byte	0x04, 0x0a
        /*0056*/ 	.short	(.L_17 - .L_16)
	.align		4
.L_16:
        /*0058*/ 	.word	index@(.nv.constant0._Z12modifyMatrixPii)
        /*005c*/ 	.short	0x0380
        /*005e*/ 	.short	0x000c


	//----- nvinfo : EIATTR_SW_WAR
	.align		4
.L_17:
        /*0060*/ 	.byte	0x04, 0x36
        /*0062*/ 	.short	(.L_19 - .L_18)
.L_18:
        /*0064*/ 	.word	0x00000008
.L_19:


//--------------------- .nv.callgraph             --------------------------
	.section	.nv.callgraph,"",@"SHT_CUDA_CALLGRAPH"
	.align	4
	.sectionentsize	8
	.align		4
        /*0000*/ 	.word	0x00000000
	.align		4
        /*0004*/ 	.word	0xffffffff
	.align		4
        /*0008*/ 	.word	0x00000000
	.align		4
        /*000c*/ 	.word	0xfffffffe
	.align		4
        /*0010*/ 	.word	0x00000000
	.align		4
        /*0014*/ 	.word	0xfffffffd
	.align		4
        /*0018*/ 	.word	0x00000000
	.align		4
        /*001c*/ 	.word	0xfffffffc


//--------------------- .text._Z12modifyMatrixPii --------------------------
	.section	.text._Z12modifyMatrixPii,"ax",@progbits
	.align	128
        .global         _Z12modifyMatrixPii
        .type           _Z12modifyMatrixPii,@function
        .size           _Z12modifyMatrixPii,(.L_x_18 - _Z12modifyMatrixPii)
        .other          _Z12modifyMatrixPii,@"STO_CUDA_ENTRY STV_DEFAULT"
_Z12modifyMatrixPii:
.text._Z12modifyMatrixPii:
[----:B------:R-:W-:Y:S01]  /*0000*/  LDC R1, c[0x0][0x37c] ;  /* 0x0000df00ff017b82 */ /* 0x000fe20000000800 */
[----:B------:R-:W0:Y:S01]  /*0010*/  S2R R0, SR_CTAID.X ;  /* 0x0000000000007919 */ /* 0x000e220000002500 */
[----:B------:R-:W1:Y:S01]  /*0020*/  LDCU.64 UR4, c[0x0][0x358] ;  /* 0x00006b00ff0477ac */ /* 0x000e620008000a00 */
[----:B------:R-:W0:Y:S02]  /*0030*/  S2R R7, SR_TID.X ;  /* 0x0000000000077919 */ /* 0x000e240000002100 */
[----:B0-----:R-:W-:-:S13]  /*0040*/  ISETP.NE.AND P0, PT, R0, R7, PT ;  /* 0x000000070000720c */ /* 0x001fda0003f05270 */
[----:B------:R-:W0:Y:S08]  /*0050*/  @!P0 LDC R5, c[0x0][0x388] ;  /* 0x0000e200ff058b82 */ /* 0x000e300000000800 */
[----:B------:R-:W2:Y:S01]  /*0060*/  @!P0 LDC.64 R2, c[0x0][0x380] ;  /* 0x0000e000ff028b82 */ /* 0x000ea20000000a00 */
[----:B0-----:R-:W-:-:S04]  /*0070*/  @!P0 IMAD R5, R0, R5, R0 ;  /* 0x0000000500058224 */ /* 0x001fc800078e0200 */
[----:B--2---:R-:W-:-:S05]  /*0080*/  @!P0 IMAD.WIDE R2, R5, 0x4, R2 ;  /* 0x0000000405028825 */ /* 0x004fca00078e0202 */
[----:B-1----:R0:W-:Y:S01]  /*0090*/  @!P0 STG.E desc[UR4][R2.64], RZ ;  /* 0x000000ff02008986 */ /* 0x0021e2000c101904 */
[----:B------:R-:W-:Y:S05]  /*00a0*/  @!P0 EXIT ;  /* 0x000000000000894d */ /* 0x000fea0003800000 */
[----:B------:R-:W-:-:S13]  /*00b0*/  ISETP.GT.U32.AND P0, PT, R7, R0, PT ;  /* 0x000000000700720c */ /* 0x000fda0003f04070 */
[----:B------:R-:W-:Y:S05]  /*00c0*/  @!P0 BRA `(.L_x_0) ;  /* 0x0000000400ac8947 */ /* 0x000fea0003800000 */
[----:B0-----:R-:W0:Y:S01]  /*00d0*/  LDC.64 R2, c[0x0][0x380] ;  /* 0x0000e000ff027b82 */ /* 0x001e220000000a00 */
[----:B------:R-:W1:Y:S02]  /*00e0*/  LDCU UR6, c[0x0][0x388] ;  /* 0x00007100ff0677ac */ /* 0x000e640008000800 */
[----:B-1----:R-:W-:-:S04]  /*00f0*/  IMAD R5, R0, UR6, R7 ;  /* 0x0000000600057c24 */ /* 0x002fc8000f8e0207 */
[----:B0-----:R-:W-:-:S05]  /*0100*/  IMAD.WIDE R2, R5, 0x4, R2 ;  /* 0x0000000405027825 */ /* 0x001fca00078e0202 */
[----:B------:R-:W2:Y:S01]  /*0110*/  LDG.E R4, desc[UR4][R2.64] ;  /* 0x0000000402047981 */ /* 0x000ea2000c1e1900 */
[----:B------:R-:W-:Y:S01]  /*0120*/  BSSY.RECONVERGENT B2, `(.L_x_1) ;  /* 0x0000063000027945 */ /* 0x000fe20003800200 */
[----:B------:R-:W-:Y:S01]  /*0130*/  HFMA2 R7, -RZ, RZ, 0, 5.9604644775390625e-08 ;  /* 0x00000001ff077431 */ /* 0x000fe200000001ff */
[----:B--2---:R-:W-:-:S13]  /*0140*/  ISETP.GE.AND P0, PT, R4, 0x1, PT ;  /* 0x000000010400780c */ /* 0x004fda0003f06270 */
[----:B------:R-:W-:Y:S05]  /*0150*/  @!P0 BRA `(.L_x_2) ;  /* 0x00000004007c8947 */ /* 0x000fea0003800000 */
[C---:B------:R-:W-:Y:S01]  /*0160*/  ISETP.GE.U32.AND P0, PT, R4.reuse, 0x4, PT ;  /* 0x000000040400780c */ /* 0x040fe20003f06070 */
[----:B------:R-:W-:Y:S01]  /*0170*/  BSSY.RECONVERGENT B1, `(.L_x_3) ;  /* 0x0000055000017945 */ /* 0x000fe20003800200 */
[----:B------:R-:W-:Y:S01]  /*0180*/  LOP3.LUT R0, R4, 0x3, RZ, 0xc0, !PT ;  /* 0x0000000304007812 */ /* 0x000fe200078ec0ff */
[----:B------:R-:W-:Y:S01]  /*0190*/  IMAD.MOV.U32 R7, RZ, RZ, 0x1 ;  /* 0x00000001ff077424 */ /* 0x000fe200078e00ff */
[----:B------:R-:W-:-:S09]  /*01a0*/  MOV R6, 0x1 ;  /* 0x0000000100067802 */ /* 0x000fd20000000f00 */
[----:B------:R-:W-:Y:S05]  /*01b0*/  @!P0 BRA `(.L_x_4) ;  /* 0x0000000400408947 */ /* 0x000fea0003800000 */
[----:B------:R-:W-:Y:S01]  /*01c0*/  LOP3.LUT R4, R4, 0x7ffffffc, RZ, 0xc0, !PT ;  /* 0x7ffffffc04047812 */ /* 0x000fe200078ec0ff */
[----:B------:R-:W-:Y:S01]  /*01d0*/  BSSY.RECONVERGENT B0, `(.L_x_5) ;  /* 0x000004d000007945 */ /* 0x000fe20003800200 */
[----:B------:R-:W-:Y:S02]  /*01e0*/  MOV R7, 0x1 ;  /* 0x0000000100077802 */ /* 0x000fe40000000f00 */
[----:B------:R-:W-:Y:S01]  /*01f0*/  IADD3 R5, PT, PT, -R4, RZ, RZ ;  /* 0x000000ff04057210 */ /* 0x000fe20007ffe1ff */
[----:B------:R-:W-:-:S03]  /*0200*/  IMAD.MOV.U32 R4, RZ, RZ, 0x2 ;  /* 0x00000002ff047424 */ /* 0x000fc600078e00ff */
[----:B------:R-:W-:-:S13]  /*0210*/  ISETP.GE.AND P0, PT, R5, RZ, PT ;  /* 0x000000ff0500720c */ /* 0x000fda0003f06270 */
[----:B------:R-:W-:Y:S05]  /*0220*/  @P0 BRA `(.L_x_6) ;  /* 0x0000000000f40947 */ /* 0x000fea0003800000 */
[----:B------:R-:W-:Y:S01]  /*0230*/  IADD3 R6, PT, PT, -R5, RZ, RZ ;  /* 0x000000ff05067210 */ /* 0x000fe20007ffe1ff */
[----:B------:R-:W-:Y:S01]  /*0240*/  BSSY.RECONVERGENT B3, `(.L_x_7) ;  /* 0x0000024000037945 */ /* 0x000fe20003800200 */
[----:B------:R-:W-:Y:S02]  /*0250*/  PLOP3.LUT P0, PT, PT, PT, PT, 0x80, 0x8 ;  /* 0x000000000008781c */ /* 0x000fe40003f0f070 */
[----:B------:R-:W-:-:S13]  /*0260*/  ISETP.GT.AND P1, PT, R6, 0xc, PT ;  /* 0x0000000c0600780c */ /* 0x000fda0003f24270 */
[----:B------:R-:W-:Y:S05]  /*0270*/  @!P1 BRA `(.L_x_8) ;  /* 0x0000000000809947 */ /* 0x000fea0003800000 */
[----:B------:R-:W-:-:S13]  /*0280*/  PLOP3.LUT P0, PT, PT, PT, PT, 0x8, 0x80 ;  /* 0x000000000080781c */ /* 0x000fda0003f0e170 */
.L_x_9:
[C---:B------:R-:W-:Y:S01]  /*0290*/  IADD3 R6, PT, PT, R4.reuse, -0x1, RZ ;  /* 0xffffffff04067810 */ /* 0x040fe20007ffe0ff */
[----:B------:R-:W-:Y:S01]  /*02a0*/  VIADD R5, R5, 0x10 ;  /* 0x0000001005057836 */ /* 0x000fe20000000000 */
[----:B------:R-:W-:-:S03]  /*02b0*/  IADD3 R9, PT, PT, R4, 0x3, RZ ;  /* 0x0000000304097810 */ /* 0x000fc60007ffe0ff */
[----:B------:R-:W-:Y:S01]  /*02c0*/  IMAD R7, R6, R7, RZ ;  /* 0x0000000706077224 */ /* 0x000fe200078e02ff */
[----:B------:R-:W-:Y:S01]  /*02d0*/  ISETP.GE.AND P1, PT, R5, -0xc, PT ;  /* 0xfffffff40500780c */ /* 0x000fe20003f26270 */
[----:B------:R-:W-:Y:S02]  /*02e0*/  VIADD R6, R4, 0x2 ;  /* 0x0000000204067836 */ /* 0x000fe40000000000 */
[----:B------:R-:W-:-:S04]  /*02f0*/  IMAD R7, R7, R4, RZ ;  /* 0x0000000407077224 */ /* 0x000fc800078e02ff */
[----:B------:R-:W-:-:S04]  /*0300*/  IMAD R7, R7, R4, R7 ;  /* 0x0000000407077224 */ /* 0x000fc800078e0207 */
[----:B------:R-:W-:Y:S01]  /*0310*/  IMAD R6, R6, R7, RZ ;  /* 0x0000000706067224 */ /* 0x000fe200078e02ff */
[----:B------:R-:W-:-:S03]  /*0320*/  IADD3 R7, PT, PT, R4, 0x4, RZ ;  /* 0x0000000404077810 */ /* 0x000fc60007ffe0ff */
[----:B------:R-:W-:Y:S01]  /*0330*/  IMAD R6, R6, R9, RZ ;  /* 0x0000000906067224 */ /* 0x000fe200078e02ff */
[----:B------:R-:W-:-:S03]  /*0340*/  IADD3 R9, PT, PT, R4, 0x7, RZ ;  /* 0x0000000704097810 */ /* 0x000fc60007ffe0ff */
[C---:B------:R-:W-:Y:S02]  /*0350*/  IMAD R8, R7.reuse, R6, RZ ;  /* 0x0000000607087224 */ /* 0x040fe400078e02ff */
[----:B------:R-:W-:Y:S02]  /*0360*/  VIADD R6, R4, 0x6 ;  /* 0x0000000604067836 */ /* 0x000fe40000000000 */
        /* <DEDUP_REMOVED lines=10> */
[----:B------:R-:W-:-:S04]  /*0410*/  IMAD R6, R6, R9, RZ ;  /* 0x0000000906067224 */ /* 0x000fc800078e02ff */
[C---:B------:R-:W-:Y:S01]  /*0420*/  IMAD R8, R7.reuse, R6, RZ ;  /* 0x0000000607087224 */ /* 0x040fe200078e02ff */
[C---:B------:R-:W-:Y:S02]  /*0430*/  IADD3 R6, PT, PT, R4.reuse, 0xe, RZ ;  /* 0x0000000e04067810 */ /* 0x040fe40007ffe0ff */
[----:B------:R-:W-:Y:S01]  /*0440*/  IADD3 R4, PT, PT, R4, 0x10, RZ ;  /* 0x0000001004047810 */ /* 0x000fe20007ffe0ff */
[----:B------:R-:W-:-:S04]  /*0450*/  IMAD R7, R7, R8, R8 ;  /* 0x0000000807077224 */ /* 0x000fc800078e0208 */
[----:B------:R-:W-:Y:S01]  /*0460*/  IMAD R7, R6, R7, RZ ;  /* 0x0000000706077224 */ /* 0x000fe200078e02ff */
[----:B------:R-:W-:Y:S06]  /*0470*/  @!P1 BRA `(.L_x_9) ;  /* 0xfffffffc00849947 */ /* 0x000fec000383ffff */
.L_x_8:
[----:B------:R-:W-:Y:S05]  /*0480*/  BSYNC.RECONVERGENT B3 ;  /* 0x0000000000037941 */ /* 0x000fea0003800200 */
.L_x_7:
[----:B------:R-:W-:Y:S01]  /*0490*/  IMAD.MOV R6, RZ, RZ, -R5 ;  /* 0x000000ffff067224 */ /* 0x000fe200078e0a05 */
[----:B------:R-:W-:Y:S04]  /*04a0*/  BSSY.RECONVERGENT B3, `(.L_x_10) ;  /* 0x0000013000037945 */ /* 0x000fe80003800200 */
[----:B------:R-:W-:-:S13]  /*04b0*/  ISETP.GT.AND P1, PT, R6, 0x4, PT ;  /* 0x000000040600780c */ /* 0x000fda0003f24270 */
[----:B------:R-:W-:Y:S05]  /*04c0*/  @!P1 BRA `(.L_x_11) ;  /* 0x0000000000409947 */ /* 0x000fea0003800000 */
[C---:B------:R-:W-:Y:S01]  /*04d0*/  IADD3 R6, PT, PT, R4.reuse, -0x1, RZ ;  /* 0xffffffff04067810 */ /* 0x040fe20007ffe0ff */
[C---:B------:R-:W-:Y:S01]  /*04e0*/  VIADD R9, R4.reuse, 0x3 ;  /* 0x0000000304097836 */ /* 0x040fe20000000000 */
[----:B------:R-:W-:Y:S01]  /*04f0*/  PLOP3.LUT P0, PT, PT, PT, PT, 0x8, 0x80 ;  /* 0x000000000080781c */ /* 0x000fe20003f0e170 */
[----:B------:R-:W-:Y:S02]  /*0500*/  VIADD R5, R5, 0x8 ;  /* 0x0000000805057836 */ /* 0x000fe40000000000 */
[----:B------:R-:W-:Y:S01]  /*0510*/  IMAD R7, R7, R6, RZ ;  /* 0x0000000607077224 */ /* 0x000fe200078e02ff */
[----:B------:R-:W-:-:S03]  /*0520*/  IADD3 R6, PT, PT, R4, 0x2, RZ ;  /* 0x0000000204067810 */ /* 0x000fc60007ffe0ff */
[----:B------:R-:W-:-:S04]  /*0530*/  IMAD R7, R4, R7, RZ ;  /* 0x0000000704077224 */ /* 0x000fc800078e02ff */
        /* <DEDUP_REMOVED lines=8> */
[----:B------:R-:W-:-:S07]  /*05c0*/  IMAD R7, R6, R7, RZ ;  /* 0x0000000706077224 */ /* 0x000fce00078e02ff */
.L_x_11:
[----:B------:R-:W-:Y:S05]  /*05d0*/  BSYNC.RECONVERGENT B3 ;  /* 0x0000000000037941 */ /* 0x000fea0003800200 */
.L_x_10:
[----:B------:R-:W-:-:S13]  /*05e0*/  ISETP.NE.OR P0, PT, R5, RZ, P0 ;  /* 0x000000ff0500720c */ /* 0x000fda0000705670 */
[----:B------:R-:W-:Y:S05]  /*05f0*/  @!P0 BRA `(.L_x_12) ;  /* 0x0000000000288947 */ /* 0x000fea0003800000 */
.L_x_6:
[----:B------:R-:W-:Y:S01]  /*0600*/  VIADD R5, R5, 0x4 ;  /* 0x0000000405057836 */ /* 0x000fe20000000000 */
[----:B------:R-:W-:-:S04]  /*0610*/  IADD3 R6, PT, PT, R4, -0x1, RZ ;  /* 0xffffffff04067810 */ /* 0x000fc80007ffe0ff */
[----:B------:R-:W-:Y:S01]  /*0620*/  ISETP.NE.AND P0, PT, R5, RZ, PT ;  /* 0x000000ff0500720c */ /* 0x000fe20003f05270 */
[----:B------:R-:W-:-:S04]  /*0630*/  IMAD R7, R6, R7, RZ ;  /* 0x0000000706077224 */ /* 0x000fc800078e02ff */
[----:B------:R-:W-:Y:S01]  /*0640*/  IMAD R9, R7, R4, RZ ;  /* 0x0000000407097224 */ /* 0x000fe200078e02ff */
[----:B------:R-:W-:-:S03]  /*0650*/  IADD3 R7, PT, PT, R4, 0x2, RZ ;  /* 0x0000000204077810 */ /* 0x000fc60007ffe0ff */
[----:B------:R-:W-:Y:S01]  /*0660*/  IMAD R6, R9, R4, R9 ;  /* 0x0000000409067224 */ /* 0x000fe200078e0209 */
[----:B------:R-:W-:-:S03]  /*0670*/  IADD3 R4, PT, PT, R4, 0x4, RZ ;  /* 0x0000000404047810 */ /* 0x000fc60007ffe0ff */
[----:B------:R-:W-:Y:S01]  /*0680*/  IMAD R7, R7, R6, RZ ;  /* 0x0000000607077224 */ /* 0x000fe200078e02ff */
[----:B------:R-:W-:Y:S06]  /*0690*/  @P0 BRA `(.L_x_6) ;  /* 0xfffffffc00d80947 */ /* 0x000fec000383ffff */
.L_x_12:
[----:B------:R-:W-:Y:S05]  /*06a0*/  BSYNC.RECONVERGENT B0 ;  /* 0x0000000000007941 */ /* 0x000fea0003800200 */
.L_x_5:
[----:B------:R-:W-:-:S07]  /*06b0*/  IADD3 R6, PT, PT, R4, -0x1, RZ ;  /* 0xffffffff04067810 */ /* 0x000fce0007ffe0ff */
.L_x_4:
[----:B------:R-:W-:Y:S05]  /*06c0*/  BSYNC.RECONVERGENT B1 ;  /* 0x0000000000017941 */ /* 0x000fea0003800200 */
.L_x_3:
[----:B------:R-:W-:-:S13]  /*06d0*/  ISETP.NE.AND P0, PT, R0, RZ, PT ;  /* 0x000000ff0000720c */ /* 0x000fda0003f05270 */
[----:B------:R-:W-:Y:S05]  /*06e0*/  @!P0 BRA `(.L_x_2) ;  /* 0x0000000000188947 */ /* 0x000fea0003800000 */
[----:B------:R-:W-:-:S07]  /*06f0*/  IMAD.MOV R0, RZ, RZ, -R0 ;  /* 0x000000ffff007224 */ /* 0x000fce00078e0a00 */
.L_x_13:
[----:B------:R-:W-:Y:S01]  /*0700*/  IADD3 R0, PT, PT, R0, 0x1, RZ ;  /* 0x0000000100007810 */ /* 0x000fe20007ffe0ff */
[C---:B------:R-:W-:Y:S01]  /*0710*/  IMAD R7, R6.reuse, R7, RZ ;  /* 0x0000000706077224 */ /* 0x040fe200078e02ff */
[----:B------:R-:W-:Y:S02]  /*0720*/  IADD3 R6, PT, PT, R6, 0x1, RZ ;  /* 0x0000000106067810 */ /* 0x000fe40007ffe0ff */
[----:B------:R-:W-:-:S13]  /*0730*/  ISETP.NE.AND P0, PT, R0, RZ, PT ;  /* 0x000000ff0000720c */ /* 0x000fda0003f05270 */
[----:B------:R-:W-:Y:S05]  /*0740*/  @P0 BRA `(.L_x_13) ;  /* 0xfffffffc00ec0947 */ /* 0x000fea000383ffff */
.L_x_2:
[----:B------:R-:W-:Y:S05]  /*0750*/  BSYNC.RECONVERGENT B2 ;  /* 0x0000000000027941 */ /* 0x000fea0003800200 */
.L_x_1:
[----:B------:R-:W-:Y:S01]  /*0760*/  STG.E desc[UR4][R2.64], R7 ;  /* 0x0000000702007986 */ /* 0x000fe2000c101904 */
[----:B------:R-:W-:Y:S05]  /*0770*/  EXIT ;  /* 0x000000000000794d */ /* 0x000fea0003800000 */
.L_x_0:
[----:B0-----:R-:W0:Y:S01]  /*0780*/  LDC.64 R2, c[0x0][0x380] ;  /* 0x0000e000ff027b82 */ /* 0x001e220000000a00 */
[----:B------:R-:W1:Y:S02]  /*0790*/  LDCU UR6, c[0x0][0x388] ;  /* 0x00007100ff0677ac */ /* 0x000e640008000800 */
[----:B-1----:R-:W-:-:S04]  /*07a0*/  IMAD R7, R0, UR6, R7 ;  /* 0x0000000600077c24 */ /* 0x002fc8000f8e0207 */
[----:B0-----:R-:W-:-:S05]  /*07b0*/  IMAD.WIDE R2, R7, 0x4, R2 ;  /* 0x0000000407027825 */ /* 0x001fca00078e0202 */
[----:B------:R-:W2:Y:S01]  /*07c0*/  LDG.E R0, desc[UR4][R2.64] ;  /* 0x0000000402007981 */ /* 0x000ea2000c1e1900 */
[----:B------:R-:W-:Y:S01]  /*07d0*/  BSSY.RECONVERGENT B0, `(.L_x_14) ;  /* 0x000000e000007945 */ /* 0x000fe20003800200 */
[----:B------:R-:W-:Y:S01]  /*07e0*/  HFMA2 R5, -RZ, RZ, 0, 0 ;  /* 0x00000000ff057431 */ /* 0x000fe200000001ff */
[----:B--2---:R-:W-:-:S13]  /*07f0*/  ISETP.NE.AND P0, PT, R0, RZ, PT ;  /* 0x000000ff0000720c */ /* 0x004fda0003f05270 */
[----:B------:R-:W-:Y:S05]  /*0800*/  @!P0 BRA `(.L_x_15) ;  /* 0x0000000000288947 */ /* 0x000fea0003800000 */
[----:B------:R-:W-:-:S07]  /*0810*/  IMAD.MOV.U32 R5, RZ, RZ, RZ ;  /* 0x000000ffff057224 */ /* 0x000fce00078e00ff */
.L_x_16:
[C---:B------:R-:W-:Y:S01]  /*0820*/  IMAD.HI R4, R0.reuse, 0x66666667, RZ ;  /* 0x6666666700047827 */ /* 0x040fe200078e02ff */
[----:B------:R-:W-:-:S04]  /*0830*/  IADD3 R6, PT, PT, R0, 0x9, RZ ;  /* 0x0000000900067810 */ /* 0x000fc80007ffe0ff */
[----:B------:R-:W-:Y:S02]  /*0840*/  SHF.R.U32.HI R7, RZ, 0x1f, R4 ;  /* 0x0000001fff077819 */ /* 0x000fe40000011604 */
[----:B------:R-:W-:Y:S02]  /*0850*/  ISETP.GT.U32.AND P0, PT, R6, 0x12, PT ;  /* 0x000000120600780c */ /* 0x000fe40003f04070 */
[----:B------:R-:W-:-:S05]  /*0860*/  LEA.HI.SX32 R7, R4, R7, 0x1e ;  /* 0x0000000704077211 */ /* 0x000fca00078ff2ff */
[----:B------:R-:W-:-:S05]  /*0870*/  IMAD R0, R7, -0xa, R0 ;  /* 0xfffffff607007824 */ /* 0x000fca00078e0200 */
[----:B------:R-:W-:Y:S02]  /*0880*/  IADD3 R5, PT, PT, R0, R5, RZ ;  /* 0x0000000500057210 */ /* 0x000fe40007ffe0ff */
[----:B------:R-:W-:Y:S01]  /*0890*/  MOV R0, R7 ;  /* 0x0000000700007202 */ /* 0x000fe20000000f00 */
[----:B------:R-:W-:Y:S06]  /*08a0*/  @P0 BRA `(.L_x_16) ;  /* 0xfffffffc00dc0947 */ /* 0x000fec000383ffff */
.L_x_15:
[----:B------:R-:W-:Y:S05]  /*08b0*/  BSYNC.RECONVERGENT B0 ;  /* 0x0000000000007941 */ /* 0x000fea0003800200 */
.L_x_14:
[----:B------:R-:W-:Y:S01]  /*08c0*/  STG.E desc[UR4][R2.64], R5 ;  /* 0x0000000502007986 */ /* 0x000fe2000c101904 */
[----:B------:R-:W-:Y:S05]  /*08d0*/  EXIT ;  /* 0x000000000000794d */ /* 0x000fea0003800000 */
.L_x_17:
[----:B------:R-:W-:-:S00]  /*08e0*/  BRA `(.L_x_17) ;  /* 0xfffffffc00fc7947 */ /* 0x000fc0000383ffff */
[----:B------:R-:W-:-:S00]  /*08f0*/  NOP ;  /* 0x0000000000007918 */ /* 0x000fc00000000000 */
        /* <DEDUP_REMOVED lines=8> */
.L_x_18:


//--------------------- .nv.shared.reserved.0     --------------------------
	.section	.nv.shared.reserved.0,"aw",@nobits
	.weak		__nv_reservedSMEM_offset_0_alias
	.size		__nv_reservedSMEM_offset_0_alias, 0, 64
	.other		__nv_reservedSMEM_offset_0_alias,@"STO_CUDA_RESERVED_SHARED STV_DEFAULT"
__nv_reservedSMEM_offset_0_alias:
	.zero		0
	.zero		64


//--------------------- .nv.constant0._Z12modifyMatrixPii --------------------------
	.section	.nv.constant0._Z12modifyMatrixPii,"a",@progbits
	.sectionflags	@""
	.align	4
.nv.constant0._Z12modifyMatrixPii:
	.zero		908


//--------------------- SYMBOLS --------------------------

	.type		.nv.reservedSmem.offset0,@object
	.size		.nv.reservedSmem.offset0,0x4
